//
// Generated by NVIDIA NVVM Compiler
//
// Compiler Build ID: CL-36424714
// Cuda compilation tools, release 13.0, V13.0.88
// Based on NVVM 20.0.0
//

.version 9.0
.target sm_100
.address_size 64

	// .globl	_Z12cudaSortInitPiii
.extern .func  (.param .b32 func_retval0) vprintf
(
	.param .b64 vprintf_param_0,
	.param .b64 vprintf_param_1
)
;
.global .align 1 .b8 $str[40] = {87, 65, 82, 73, 78, 73, 78, 71, 58, 32, 76, 101, 110, 103, 116, 104, 32, 105, 115, 32, 110, 111, 116, 32, 97, 32, 112, 111, 119, 101, 114, 32, 111, 102, 32, 116, 119, 111, 46};

.visible .entry _Z12cudaSortInitPiii(
	.param .u64 .ptr .align 1 _Z12cudaSortInitPiii_param_0,
	.param .u32 _Z12cudaSortInitPiii_param_1,
	.param .u32 _Z12cudaSortInitPiii_param_2
)
{
	.reg .pred 	%p<4>;
	.reg .b32 	%r<12>;
	.reg .b64 	%rd<9>;

	ld.param.u64 	%rd2, [_Z12cudaSortInitPiii_param_0];
	ld.param.u32 	%r2, [_Z12cudaSortInitPiii_param_1];
	ld.param.u32 	%r3, [_Z12cudaSortInitPiii_param_2];
	cvta.to.global.u64 	%rd1, %rd2;
	add.s32 	%r4, %r3, -1;
	and.b32  	%r5, %r3, %r4;
	setp.eq.s32 	%p1, %r5, 0;
	@%p1 bra 	$L__BB0_2;
	mov.u64 	%rd3, $str;
	cvta.global.u64 	%rd4, %rd3;
	{ // callseq 0, 0
	.param .b64 param0;
	st.param.b64 	[param0], %rd4;
	.param .b64 param1;
	st.param.b64 	[param1], 0;
	.param .b32 retval0;
	call.uni (retval0), 
	vprintf, 
	(
	param0, 
	param1
	);
	ld.param.b32 	%r6, [retval0];
	} // callseq 0
	bra.uni 	$L__BB0_6;
$L__BB0_2:
	mov.u32 	%r8, %ntid.x;
	mov.u32 	%r9, %ctaid.x;
	mov.u32 	%r10, %tid.x;
	mad.lo.s32 	%r1, %r8, %r9, %r10;
	setp.ge.s32 	%p2, %r1, %r3;
	@%p2 bra 	$L__BB0_6;
	setp.ge.s32 	%p3, %r1, %r2;
	@%p3 bra 	$L__BB0_5;
	mul.wide.s32 	%rd7, %r1, 4;
	add.s64 	%rd8, %rd1, %rd7;
	st.global.u32 	[%rd8], %r1;
	bra.uni 	$L__BB0_6;
$L__BB0_5:
	mul.wide.s32 	%rd5, %r1, 4;
	add.s64 	%rd6, %rd1, %rd5;
	mov.b32 	%r11, -1;
	st.global.u32 	[%rd6], %r11;
$L__BB0_6:
	ret;

}
	// .globl	_Z17cudaBitonicKernelPiPfiii
.visible .entry _Z17cudaBitonicKernelPiPfiii(
	.param .u64 .ptr .align 1 _Z17cudaBitonicKernelPiPfiii_param_0,
	.param .u64 .ptr .align 1 _Z17cudaBitonicKernelPiPfiii_param_1,
	.param .u32 _Z17cudaBitonicKernelPiPfiii_param_2,
	.param .u32 _Z17cudaBitonicKernelPiPfiii_param_3,
	.param .u32 _Z17cudaBitonicKernelPiPfiii_param_4
)
{
	.reg .pred 	%p<10>;
	.reg .b32 	%r<24>;
	.reg .b32 	%f<5>;
	.reg .b64 	%rd<19>;

	ld.param.u64 	%rd4, [_Z17cudaBitonicKernelPiPfiii_param_0];
	ld.param.u64 	%rd5, [_Z17cudaBitonicKernelPiPfiii_param_1];
	ld.param.u32 	%r4, [_Z17cudaBitonicKernelPiPfiii_param_2];
	ld.param.u32 	%r5, [_Z17cudaBitonicKernelPiPfiii_param_3];
	ld.param.u32 	%r6, [_Z17cudaBitonicKernelPiPfiii_param_4];
	cvta.to.global.u64 	%rd1, %rd5;
	add.s32 	%r7, %r4, -1;
	and.b32  	%r8, %r4, %r7;
	setp.eq.s32 	%p1, %r8, 0;
	@%p1 bra 	$L__BB1_2;
	mov.u64 	%rd6, $str;
	cvta.global.u64 	%rd7, %rd6;
	{ // callseq 1, 0
	.param .b64 param0;
	st.param.b64 	[param0], %rd7;
	.param .b64 param1;
	st.param.b64 	[param1], 0;
	.param .b32 retval0;
	call.uni (retval0), 
	vprintf, 
	(
	param0, 
	param1
	);
	ld.param.b32 	%r9, [retval0];
	} // callseq 1
	bra.uni 	$L__BB1_11;
$L__BB1_2:
	mov.u32 	%r11, %ntid.x;
	mov.u32 	%r12, %ctaid.x;
	mov.u32 	%r13, %tid.x;
	mad.lo.s32 	%r1, %r11, %r12, %r13;
	shr.u32 	%r14, %r4, 31;
	add.s32 	%r15, %r4, %r14;
	shr.s32 	%r16, %r15, 1;
	setp.ge.s32 	%p2, %r1, %r16;
	@%p2 bra 	$L__BB1_11;
	div.s32 	%r17, %r1, %r5;
	mul.lo.s32 	%r18, %r5, %r17;
	sub.s32 	%r19, %r1, %r18;
	shl.b32 	%r20, %r18, 1;
	add.s32 	%r21, %r20, %r19;
	cvta.to.global.u64 	%rd8, %rd4;
	mul.wide.s32 	%rd9, %r21, 4;
	add.s64 	%rd2, %rd8, %rd9;
	ld.global.u32 	%r2, [%rd2];
	mul.wide.s32 	%rd10, %r5, 4;
	add.s64 	%rd3, %rd2, %rd10;
	ld.global.u32 	%r3, [%rd3];
	div.s32 	%r22, %r1, %r6;
	and.b32  	%r23, %r22, -2147483647;
	setp.ne.s32 	%p3, %r23, 1;
	@%p3 bra 	$L__BB1_7;
	setp.eq.s32 	%p7, %r3, -1;
	@%p7 bra 	$L__BB1_10;
	setp.eq.s32 	%p8, %r2, -1;
	@%p8 bra 	$L__BB1_11;
	mul.wide.s32 	%rd15, %r2, 4;
	add.s64 	%rd16, %rd1, %rd15;
	ld.global.f32 	%f3, [%rd16];
	mul.wide.s32 	%rd17, %r3, 4;
	add.s64 	%rd18, %rd1, %rd17;
	ld.global.f32 	%f4, [%rd18];
	setp.lt.f32 	%p9, %f3, %f4;
	@%p9 bra 	$L__BB1_10;
	bra.uni 	$L__BB1_11;
$L__BB1_7:
	setp.eq.s32 	%p4, %r2, -1;
	@%p4 bra 	$L__BB1_10;
	setp.eq.s32 	%p5, %r3, -1;
	@%p5 bra 	$L__BB1_11;
	mul.wide.s32 	%rd11, %r2, 4;
	add.s64 	%rd12, %rd1, %rd11;
	ld.global.f32 	%f1, [%rd12];
	mul.wide.s32 	%rd13, %r3, 4;
	add.s64 	%rd14, %rd1, %rd13;
	ld.global.f32 	%f2, [%rd14];
	setp.leu.f32 	%p6, %f1, %f2;
	@%p6 bra 	$L__BB1_11;
$L__BB1_10:
	st.global.u32 	[%rd2], %r3;
	st.global.u32 	[%rd3], %r2;
$L__BB1_11:
	ret;

}
	// .globl	_Z14cudaRandomDataPfi
.visible .entry _Z14cudaRandomDataPfi(
	.param .u64 .ptr .align 1 _Z14cudaRandomDataPfi_param_0,
	.param .u32 _Z14cudaRandomDataPfi_param_1
)
{
	.reg .pred 	%p<2>;
	.reg .b32 	%r<10>;
	.reg .b32 	%f<2>;
	.reg .b64 	%rd<5>;

	ld.param.u64 	%rd1, [_Z14cudaRandomDataPfi_param_0];
	ld.param.u32 	%r3, [_Z14cudaRandomDataPfi_param_1];
	mov.u32 	%r4, %ntid.x;
	mov.u32 	%r5, %ctaid.x;
	mov.u32 	%r1, %tid.x;
	mad.lo.s32 	%r2, %r4, %r5, %r1;
	setp.ge.s32 	%p1, %r2, %r3;
	@%p1 bra 	$L__BB2_2;
	cvta.to.global.u64 	%rd2, %rd1;
	sub.s32 	%r6, 17183, %r1;
	mul.lo.s32 	%r7, %r6, 15271;
	mad.lo.s32 	%r8, %r2, 17167, %r7;
	and.b32  	%r9, %r8, 32767;
	cvt.rn.f32.u32 	%f1, %r9;
	mul.wide.s32 	%rd3, %r2, 4;
	add.s64 	%rd4, %rd2, %rd3;
	st.global.f32 	[%rd4], %f1;
$L__BB2_2:
	ret;

}


// ===== COMPILED SASS (sm_100) =====

	.target	sm_100

	.elftype	@"ET_EXEC"


//--------------------- .note.nv.tkinfo           --------------------------
	.section	.note.nv.tkinfo,"",@"SHT_NOTE"
	.sectionflags	@"SHF_NOTE_NV_TKINFO"
	.tkinfo
        /*0018*/ 	.word	0x00000002
        /*0030*/ 	.string	""
        /*0030*/ 	.string	"ptxas"
        /*0030*/ 	.string	"Cuda compilation tools, release 13.0, V13.0.88"
        /*0030*/ 	.string	"Build cuda_13.0.r13.0/compiler.36424714_0"
        /*0030*/ 	.string	"-arch sm_100 -m 64 "



//--------------------- .note.nv.cuinfo           --------------------------
	.section	.note.nv.cuinfo,"",@"SHT_NOTE"
	.sectionflags	@"SHF_NOTE_NV_CUINFO"
        /*0018*/ 	.short	0x0002
        /*001a*/ 	.short	0x0064
        /*001c*/ 	.short	0x0082
	.zero		2


//--------------------- .nv.info                  --------------------------
	.section	.nv.info,"",@"SHT_CUDA_INFO"
	.align	4


	//----- nvinfo : EIATTR_REGCOUNT
	.align		4
        /*0000*/ 	.byte	0x04, 0x2f
        /*0002*/ 	.short	(.L_2 - .L_1)
	.align		4
.L_1:
        /*0004*/ 	.word	index@(_Z12cudaSortInitPiii)
        /*0008*/ 	.word	0x00000018


	//----- nvinfo : EIATTR_FRAME_SIZE
	.align		4
.L_2:
        /*000c*/ 	.byte	0x04, 0x11
        /*000e*/ 	.short	(.L_4 - .L_3)
	.align		4
.L_3:
        /*0010*/ 	.word	index@(_Z12cudaSortInitPiii)
        /*0014*/ 	.word	0x00000000


	//----- nvinfo : EIATTR_REGCOUNT
	.align		4
.L_4:
        /*0018*/ 	.byte	0x04, 0x2f
        /*001a*/ 	.short	(.L_6 - .L_5)
	.align		4
.L_5:
        /*001c*/ 	.word	index@(_Z17cudaBitonicKernelPiPfiii)
        /*0020*/ 	.word	0x00000018


	//----- nvinfo : EIATTR_FRAME_SIZE
	.align		4
.L_6:
        /*0024*/ 	.byte	0x04, 0x11
        /*0026*/ 	.short	(.L_8 - .L_7)
	.align		4
.L_7:
        /*0028*/ 	.word	index@(_Z17cudaBitonicKernelPiPfiii)
        /*002c*/ 	.word	0x00000000


	//----- nvinfo : EIATTR_REGCOUNT
	.align		4
.L_8:
        /*0030*/ 	.byte	0x04, 0x2f
        /*0032*/ 	.short	(.L_10 - .L_9)
	.align		4
.L_9:
        /*0034*/ 	.word	index@(_Z14cudaRandomDataPfi)
        /*0038*/ 	.word	0x0000000a


	//----- nvinfo : EIATTR_FRAME_SIZE
	.align		4
.L_10:
        /*003c*/ 	.byte	0x04, 0x11
        /*003e*/ 	.short	(.L_12 - .L_11)
	.align		4
.L_11:
        /*0040*/ 	.word	index@(_Z14cudaRandomDataPfi)
        /*0044*/ 	.word	0x00000000


	//----- nvinfo : EIATTR_MIN_STACK_SIZE
	.align		4
.L_12:
        /*0048*/ 	.byte	0x04, 0x12
        /*004a*/ 	.short	(.L_14 - .L_13)
	.align		4
.L_13:
        /*004c*/ 	.word	index@(_Z14cudaRandomDataPfi)
        /*0050*/ 	.word	0x00000000


	//----- nvinfo : EIATTR_MIN_STACK_SIZE
	.align		4
.L_14:
        /*0054*/ 	.byte	0x04, 0x12
        /*0056*/ 	.short	(.L_16 - .L_15)
	.align		4
.L_15:
        /*0058*/ 	.word	index@(_Z17cudaBitonicKernelPiPfiii)
        /*005c*/ 	.word	0x00000000


	//----- nvinfo : EIATTR_MIN_STACK_SIZE
	.align		4
.L_16:
        /*0060*/ 	.byte	0x04, 0x12
        /*0062*/ 	.short	(.L_18 - .L_17)
	.align		4
.L_17:
        /*0064*/ 	.word	index@(_Z12cudaSortInitPiii)
        /*0068*/ 	.word	0x00000000
.L_18:


//--------------------- .nv.compat                --------------------------
	.section	.nv.compat,"",@"SHT_CUDA_COMPAT_INFO"
	.align	4
        /*0000*/ 	.byte	0x02, 0x09, 0x00, 0x00, 0x02, 0x02, 0x01, 0x00, 0x02, 0x05, 0x05, 0x00, 0x03, 0x07, 0x01, 0x01
        /*0010*/ 	.byte	0x02, 0x03, 0x00, 0x00, 0x02, 0x06, 0x01, 0x00, 0x04, 0x0b, 0x08, 0x00, 0x09, 0x00, 0x00, 0x00
        /*0020*/ 	.byte	0x00, 0x00, 0x00, 0x00


//--------------------- .nv.info._Z14cudaRandomDataPfi --------------------------
	.section	.nv.info._Z14cudaRandomDataPfi,"",@"SHT_CUDA_INFO"
	.sectionflags	@""
	.align	4


	//----- nvinfo : EIATTR_CUDA_API_VERSION
	.align		4
        /*0000*/ 	.byte	0x04, 0x37
        /*0002*/ 	.short	(.L_20 - .L_19)
.L_19:
        /*0004*/ 	.word	0x00000082


	//----- nvinfo : EIATTR_KPARAM_INFO
	.align		4
.L_20:
        /*0008*/ 	.byte	0x04, 0x17
        /*000a*/ 	.short	(.L_22 - .L_21)
.L_21:
        /*000c*/ 	.word	0x00000000
        /*0010*/ 	.short	0x0001
        /*0012*/ 	.short	0x0008
        /*0014*/ 	.byte	0x00, 0xf0, 0x11, 0x00


	//----- nvinfo : EIATTR_KPARAM_INFO
	.align		4
.L_22:
        /*0018*/ 	.byte	0x04, 0x17
        /*001a*/ 	.short	(.L_24 - .L_23)
.L_23:
        /*001c*/ 	.word	0x00000000
        /*0020*/ 	.short	0x0000
        /*0022*/ 	.short	0x0000
        /*0024*/ 	.byte	0x00, 0xf5, 0x21, 0x00


	//----- nvinfo : EIATTR_SPARSE_MMA_MASK
	.align		4
.L_24:
        /*0028*/ 	.byte	0x03, 0x50
        /*002a*/ 	.short	0x0000


	//----- nvinfo : EIATTR_MAXREG_COUNT
	.align		4
        /*002c*/ 	.byte	0x03, 0x1b
        /*002e*/ 	.short	0x00ff


	//----- nvinfo : EIATTR_MERCURY_ISA_VERSION
	.align		4
        /*0030*/ 	.byte	0x03, 0x5f
        /*0032*/ 	.short	0x0101


	//----- nvinfo : EIATTR_VRC_CTA_INIT_COUNT
	.align		4
        /*0034*/ 	.byte	0x02, 0x4a
	.zero		1
	.zero		1


	//----- nvinfo : EIATTR_EXIT_INSTR_OFFSETS
	.align		4
        /*0038*/ 	.byte	0x04, 0x1c
        /*003a*/ 	.short	(.L_26 - .L_25)


	//   ....[0]....
.L_25:
        /*003c*/ 	.word	0x00000070


	//   ....[1]....
        /*0040*/ 	.word	0x00000110


	//----- nvinfo : EIATTR_CBANK_PARAM_SIZE
	.align		4
.L_26:
        /*0044*/ 	.byte	0x03, 0x19
        /*0046*/ 	.short	0x000c


	//----- nvinfo : EIATTR_PARAM_CBANK
	.align		4
        /*0048*/ 	.byte	0x04, 0x0a
        /*004a*/ 	.short	(.L_28 - .L_27)
	.align		4
.L_27:
        /*004c*/ 	.word	index@(.nv.constant0._Z14cudaRandomDataPfi)
        /*0050*/ 	.short	0x0380
        /*0052*/ 	.short	0x000c


	//----- nvinfo : EIATTR_SW_WAR
	.align		4
.L_28:
        /*0054*/ 	.byte	0x04, 0x36
        /*0056*/ 	.short	(.L_30 - .L_29)
.L_29:
        /*0058*/ 	.word	0x00000008
.L_30:


//--------------------- .nv.info._Z17cudaBitonicKernelPiPfiii --------------------------
	.section	.nv.info._Z17cudaBitonicKernelPiPfiii,"",@"SHT_CUDA_INFO"
	.sectionflags	@""
	.align	4


	//----- nvinfo : EIATTR_CUDA_API_VERSION
	.align		4
        /*0000*/ 	.byte	0x04, 0x37
        /*0002*/ 	.short	(.L_32 - .L_31)
.L_31:
        /*0004*/ 	.word	0x00000082


	//----- nvinfo : EIATTR_KPARAM_INFO
	.align		4
.L_32:
        /*0008*/ 	.byte	0x04, 0x17
        /*000a*/ 	.short	(.L_34 - .L_33)
.L_33:
        /*000c*/ 	.word	0x00000000
        /*0010*/ 	.short	0x0004
        /*0012*/ 	.short	0x0018
        /*0014*/ 	.byte	0x00, 0xf0, 0x11, 0x00


	//----- nvinfo : EIATTR_KPARAM_INFO
	.align		4
.L_34:
        /*0018*/ 	.byte	0x04, 0x17
        /*001a*/ 	.short	(.L_36 - .L_35)
.L_35:
        /*001c*/ 	.word	0x00000000
        /*0020*/ 	.short	0x0003
        /*0022*/ 	.short	0x0014
        /*0024*/ 	.byte	0x00, 0xf0, 0x11, 0x00


	//----- nvinfo : EIATTR_KPARAM_INFO
	.align		4
.L_36:
        /*0028*/ 	.byte	0x04, 0x17
        /*002a*/ 	.short	(.L_38 - .L_37)
.L_37:
        /*002c*/ 	.word	0x00000000
        /*0030*/ 	.short	0x0002
        /*0032*/ 	.short	0x0010
        /*0034*/ 	.byte	0x00, 0xf0, 0x11, 0x00


	//----- nvinfo : EIATTR_KPARAM_INFO
	.align		4
.L_38:
        /*0038*/ 	.byte	0x04, 0x17
        /*003a*/ 	.short	(.L_40 - .L_39)
.L_39:
        /*003c*/ 	.word	0x00000000
        /*0040*/ 	.short	0x0001
        /*0042*/ 	.short	0x0008
        /*0044*/ 	.byte	0x00, 0xf5, 0x21, 0x00


	//----- nvinfo : EIATTR_KPARAM_INFO
	.align		4
.L_40:
        /*0048*/ 	.byte	0x04, 0x17
        /*004a*/ 	.short	(.L_42 - .L_41)
.L_41:
        /*004c*/ 	.word	0x00000000
        /*0050*/ 	.short	0x0000
        /*0052*/ 	.short	0x0000
        /*0054*/ 	.byte	0x00, 0xf5, 0x21, 0x00


	//----- nvinfo : EIATTR_SPARSE_MMA_MASK
	.align		4
.L_42:
        /*0058*/ 	.byte	0x03, 0x50
        /*005a*/ 	.short	0x0000


	//----- nvinfo : EIATTR_MAXREG_COUNT
	.align		4
        /*005c*/ 	.byte	0x03, 0x1b
        /*005e*/ 	.short	0x00ff


	//----- nvinfo : EIATTR_EXTERNS
	.align		4
        /*0060*/ 	.byte	0x04, 0x0f
        /*0062*/ 	.short	(.L_44 - .L_43)


	//   ....[0]....
	.align		4
.L_43:
        /*0064*/ 	.word	index@(vprintf)


	//----- nvinfo : EIATTR_MERCURY_ISA_VERSION
	.align		4
.L_44:
        /*0068*/ 	.byte	0x03, 0x5f
        /*006a*/ 	.short	0x0101


	//----- nvinfo : EIATTR_VRC_CTA_INIT_COUNT
	.align		4
        /*006c*/ 	.byte	0x02, 0x4a
	.zero		1
	.zero		1


	//----- nvinfo : EIATTR_SYSCALL_OFFSETS
	.align		4
        /*0070*/ 	.byte	0x04, 0x46
        /*0072*/ 	.short	(.L_46 - .L_45)


	//   ....[0]....
.L_45:
        /*0074*/ 	.word	0x000000c0


	//----- nvinfo : EIATTR_EXIT_INSTR_OFFSETS
	.align		4
.L_46:
        /*0078*/ 	.byte	0x04, 0x1c
        /*007a*/ 	.short	(.L_48 - .L_47)


	//   ....[0]....
.L_47:
        /*007c*/ 	.word	0x000000d0


	//   ....[1]....
        /*0080*/ 	.word	0x00000150


	//   ....[2]....
        /*0084*/ 	.word	0x00000560


	//   ....[3]....
        /*0088*/ 	.word	0x000005e0


	//   ....[4]....
        /*008c*/ 	.word	0x00000620


	//   ....[5]....
        /*0090*/ 	.word	0x00000690


	//   ....[6]....
        /*0094*/ 	.word	0x000006d0


	//----- nvinfo : EIATTR_CRS_STACK_SIZE
	.align		4
.L_48:
        /*0098*/ 	.byte	0x04, 0x1e
        /*009a*/ 	.short	(.L_50 - .L_49)
.L_49:
        /*009c*/ 	.word	0x00000000


	//----- nvinfo : EIATTR_CBANK_PARAM_SIZE
	.align		4
.L_50:
        /*00a0*/ 	.byte	0x03, 0x19
        /*00a2*/ 	.short	0x001c


	//----- nvinfo : EIATTR_PARAM_CBANK
	.align		4
        /*00a4*/ 	.byte	0x04, 0x0a
        /*00a6*/ 	.short	(.L_52 - .L_51)
	.align		4
.L_51:
        /*00a8*/ 	.word	index@(.nv.constant0._Z17cudaBitonicKernelPiPfiii)
        /*00ac*/ 	.short	0x0380
        /*00ae*/ 	.short	0x001c


	//----- nvinfo : EIATTR_SW_WAR
	.align		4
.L_52:
        /*00b0*/ 	.byte	0x04, 0x36
        /*00b2*/ 	.short	(.L_54 - .L_53)
.L_53:
        /*00b4*/ 	.word	0x00000008
.L_54:


//--------------------- .nv.info._Z12cudaSortInitPiii --------------------------
	.section	.nv.info._Z12cudaSortInitPiii,"",@"SHT_CUDA_INFO"
	.sectionflags	@""
	.align	4


	//----- nvinfo : EIATTR_CUDA_API_VERSION
	.align		4
        /*0000*/ 	.byte	0x04, 0x37
        /*0002*/ 	.short	(.L_56 - .L_55)
.L_55:
        /*0004*/ 	.word	0x00000082


	//----- nvinfo : EIATTR_KPARAM_INFO
	.align		4
.L_56:
        /*0008*/ 	.byte	0x04, 0x17
        /*000a*/ 	.short	(.L_58 - .L_57)
.L_57:
        /*000c*/ 	.word	0x00000000
        /*0010*/ 	.short	0x0002
        /*0012*/ 	.short	0x000c
        /*0014*/ 	.byte	0x00, 0xf0, 0x11, 0x00


	//----- nvinfo : EIATTR_KPARAM_INFO
	.align		4
.L_58:
        /*0018*/ 	.byte	0x04, 0x17
        /*001a*/ 	.short	(.L_60 - .L_59)
.L_59:
        /*001c*/ 	.word	0x00000000
        /*0020*/ 	.short	0x0001
        /*0022*/ 	.short	0x0008
        /*0024*/ 	.byte	0x00, 0xf0, 0x11, 0x00


	//----- nvinfo : EIATTR_KPARAM_INFO
	.align		4
.L_60:
        /*0028*/ 	.byte	0x04, 0x17
        /*002a*/ 	.short	(.L_62 - .L_61)
.L_61:
        /*002c*/ 	.word	0x00000000
        /*0030*/ 	.short	0x0000
        /*0032*/ 	.short	0x0000
        /*0034*/ 	.byte	0x00, 0xf5, 0x21, 0x00


	//----- nvinfo : EIATTR_SPARSE_MMA_MASK
	.align		4
.L_62:
        /*0038*/ 	.byte	0x03, 0x50
        /*003a*/ 	.short	0x0000


	//----- nvinfo : EIATTR_MAXREG_COUNT
	.align		4
        /*003c*/ 	.byte	0x03, 0x1b
        /*003e*/ 	.short	0x00ff


	//----- nvinfo : EIATTR_EXTERNS
	.align		4
        /*0040*/ 	.byte	0x04, 0x0f
        /*0042*/ 	.short	(.L_64 - .L_63)


	//   ....[0]....
	.align		4
.L_63:
        /*0044*/ 	.word	index@(vprintf)


	//----- nvinfo : EIATTR_MERCURY_ISA_VERSION
	.align		4
.L_64:
        /*0048*/ 	.byte	0x03, 0x5f
        /*004a*/ 	.short	0x0101


	//----- nvinfo : EIATTR_VRC_CTA_INIT_COUNT
	.align		4
        /*004c*/ 	.byte	0x02, 0x4a
	.zero		1
	.zero		1


	//----- nvinfo : EIATTR_SYSCALL_OFFSETS
	.align		4
        /*0050*/ 	.byte	0x04, 0x46
        /*0052*/ 	.short	(.L_66 - .L_65)


	//   ....[0]....
.L_65:
        /*0054*/ 	.word	0x000000c0


	//----- nvinfo : EIATTR_EXIT_INSTR_OFFSETS
	.align		4
.L_66:
        /*0058*/ 	.byte	0x04, 0x1c
        /*005a*/ 	.short	(.L_68 - .L_67)


	//   ....[0]....
.L_67:
        /*005c*/ 	.word	0x000000d0


	//   ....[1]....
        /*0060*/ 	.word	0x00000130


	//   ....[2]....
        /*0064*/ 	.word	0x000001a0


	//   ....[3]....
        /*0068*/ 	.word	0x000001f0


	//----- nvinfo : EIATTR_CRS_STACK_SIZE
	.align		4
.L_68:
        /*006c*/ 	.byte	0x04, 0x1e
        /*006e*/ 	.short	(.L_70 - .L_69)
.L_69:
        /*0070*/ 	.word	0x00000000


	//----- nvinfo : EIATTR_CBANK_PARAM_SIZE
	.align		4
.L_70:
        /*0074*/ 	.byte	0x03, 0x19
        /*0076*/ 	.short	0x0010


	//----- nvinfo : EIATTR_PARAM_CBANK
	.align		4
        /*0078*/ 	.byte	0x04, 0x0a
        /*007a*/ 	.short	(.L_72 - .L_71)
	.align		4
.L_71:
        /*007c*/ 	.word	index@(.nv.constant0._Z12cudaSortInitPiii)
        /*0080*/ 	.short	0x0380
        /*0082*/ 	.short	0x0010


	//----- nvinfo : EIATTR_SW_WAR
	.align		4
.L_72:
        /*0084*/ 	.byte	0x04, 0x36
        /*0086*/ 	.short	(.L_74 - .L_73)
.L_73:
        /*0088*/ 	.word	0x00000008
.L_74:


//--------------------- .nv.callgraph             --------------------------
	.section	.nv.callgraph,"",@"SHT_CUDA_CALLGRAPH"
	.align	4
	.sectionentsize	8
	.align		4
        /*0000*/ 	.word	0x00000000
	.align		4
        /*0004*/ 	.word	0xffffffff
	.align		4
        /*0008*/ 	.word	index@(_Z17cudaBitonicKernelPiPfiii)
	.align		4
        /*000c*/ 	.word	index@(vprintf)
	.align		4
        /*0010*/ 	.word	index@(_Z12cudaSortInitPiii)
	.align		4
        /*0014*/ 	.word	index@(vprintf)
	.align		4
        /*0018*/ 	.word	0x00000000
	.align		4
        /*001c*/ 	.word	0xfffffffe
	.align		4
        /*0020*/ 	.word	0x00000000
	.align		4
        /*0024*/ 	.word	0xfffffffd
	.align		4
        /*0028*/ 	.word	0x00000000
	.align		4
        /*002c*/ 	.word	0xfffffffc


//--------------------- .nv.constant4             --------------------------
	.section	.nv.constant4,"a",@progbits
	.align	8
	.align		8
.nv.constant4:
        /*0000*/ 	.dword	$str
	.align		8
        /*0008*/ 	.dword	vprintf


//--------------------- .text._Z14cudaRandomDataPfi --------------------------
	.section	.text._Z14cudaRandomDataPfi,"ax",@progbits
	.align	128
        .global         _Z14cudaRandomDataPfi
        .type           _Z14cudaRandomDataPfi,@function
        .size           _Z14cudaRandomDataPfi,(.L_x_10 - _Z14cudaRandomDataPfi)
        .other          _Z14cudaRandomDataPfi,@"STO_CUDA_ENTRY STV_DEFAULT"
_Z14cudaRandomDataPfi:
.text._Z14cudaRandomDataPfi:
[----:B------:R-:W-:Y:S01]  /*0000*/  LDC R1, c[0x0][0x37c] ;  /* 0x0000df00ff017b82 */ /* 0x000fe20000000800 */
[----:B------:R-:W0:Y:S01]  /*0010*/  S2R R5, SR_CTAID.X ;  /* 0x0000000000057919 */ /* 0x000e220000002500 */
[----:B------:R-:W0:Y:S01]  /*0020*/  LDCU UR4, c[0x0][0x360] ;  /* 0x00006c00ff0477ac */ /* 0x000e220008000800 */
[----:B------:R-:W0:Y:S01]  /*0030*/  S2R R0, SR_TID.X ;  /* 0x0000000000007919 */ /* 0x000e220000002100 */
[----:B------:R-:W1:Y:S01]  /*0040*/  LDCU UR5, c[0x0][0x388] ;  /* 0x00007100ff0577ac */ /* 0x000e620008000800 */
[----:B0-----:R-:W-:-:S05]  /*0050*/  IMAD R5, R5, UR4, R0 ;  /* 0x0000000405057c24 */ /* 0x001fca000f8e0200 */
[----:B-1----:R-:W-:-:S13]  /*0060*/  ISETP.GE.AND P0, PT, R5, UR5, PT ;  /* 0x0000000505007c0c */ /* 0x002fda000bf06270 */
[----:B------:R-:W-:Y:S05]  /*0070*/  @P0 EXIT ;  /* 0x000000000000094d */ /* 0x000fea0003800000 */
[----:B------:R-:W0:Y:S01]  /*0080*/  LDC.64 R2, c[0x0][0x380] ;  /* 0x0000e000ff027b82 */ /* 0x000e220000000a00 */
[----:B------:R-:W-:Y:S01]  /*0090*/  MOV R7, 0xffffc459 ;  /* 0xffffc45900077802 */ /* 0x000fe20000000f00 */
[----:B------:R-:W1:Y:S04]  /*00a0*/  LDCU.64 UR4, c[0x0][0x358] ;  /* 0x00006b00ff0477ac */ /* 0x000e680008000a00 */
[----:B------:R-:W-:-:S04]  /*00b0*/  IMAD R0, R0, R7, 0xfa3ee39 ;  /* 0x0fa3ee3900007424 */ /* 0x000fc800078e0207 */
[----:B------:R-:W-:-:S05]  /*00c0*/  IMAD R0, R5, 0x430f, R0 ;  /* 0x0000430f05007824 */ /* 0x000fca00078e0200 */
[----:B------:R-:W-:Y:S01]  /*00d0*/  LOP3.LUT R0, R0, 0x7fff, RZ, 0xc0, !PT ;  /* 0x00007fff00007812 */ /* 0x000fe200078ec0ff */
[----:B0-----:R-:W-:-:S03]  /*00e0*/  IMAD.WIDE R2, R5, 0x4, R2 ;  /* 0x0000000405027825 */ /* 0x001fc600078e0202 */
[----:B------:R-:W-:-:S05]  /*00f0*/  I2FP.F32.U32 R5, R0 ;  /* 0x0000000000057245 */ /* 0x000fca0000201000 */
[----:B-1----:R-:W-:Y:S01]  /*0100*/  STG.E desc[UR4][R2.64], R5 ;  /* 0x0000000502007986 */ /* 0x002fe2000c101904 */
[----:B------:R-:W-:Y:S05]  /*0110*/  EXIT ;  /* 0x000000000000794d */ /* 0x000fea0003800000 */
.L_x_0:
[----:B------:R-:W-:-:S00]  /*0120*/  BRA `(.L_x_0) ;  /* 0xfffffffc00fc7947 */ /* 0x000fc0000383ffff */
[----:B------:R-:W-:-:S00]  /*0130*/  NOP ;  /* 0x0000000000007918 */ /* 0x000fc00000000000 */
        /* <DEDUP_REMOVED lines=12> */
.L_x_10:


//--------------------- .text._Z17cudaBitonicKernelPiPfiii --------------------------
	.section	.text._Z17cudaBitonicKernelPiPfiii,"ax",@progbits
	.align	128
        .global         _Z17cudaBitonicKernelPiPfiii
        .type           _Z17cudaBitonicKernelPiPfiii,@function
        .size           _Z17cudaBitonicKernelPiPfiii,(.L_x_11 - _Z17cudaBitonicKernelPiPfiii)
        .other          _Z17cudaBitonicKernelPiPfiii,@"STO_CUDA_ENTRY STV_DEFAULT"
_Z17cudaBitonicKernelPiPfiii:
.text._Z17cudaBitonicKernelPiPfiii:
[----:B------:R-:W0:Y:S01]  /*0000*/  LDC R1, c[0x0][0x37c] ;  /* 0x0000df00ff017b82 */ /* 0x000e220000000800 */
[----:B------:R-:W1:Y:S02]  /*0010*/  LDCU UR4, c[0x0][0x390] ;  /* 0x00007200ff0477ac */ /* 0x000e640008000800 */
[----:B-1----:R-:W-:-:S04]  /*0020*/  UIADD3 UR5, UPT, UPT, UR4, -0x1, URZ ;  /* 0xffffffff04057890 */ /* 0x002fc8000fffe0ff */
[----:B------:R-:W-:-:S09]  /*0030*/  ULOP3.LUT UP0, URZ, UR5, UR4, URZ, 0xc0, !UPT ;  /* 0x0000000405ff7292 */ /* 0x000fd2000f80c0ff */
[----:B------:R-:W-:Y:S05]  /*0040*/  BRA.U !UP0, `(.L_x_1) ;  /* 0x0000000108247547 */ /* 0x000fea000b800000 */
[----:B------:R-:W-:Y:S01]  /*0050*/  MOV R0, 0x8 ;  /* 0x0000000800007802 */ /* 0x000fe20000000f00 */
[----:B------:R-:W1:Y:S01]  /*0060*/  LDCU.64 UR4, c[0x4][URZ] ;  /* 0x01000000ff0477ac */ /* 0x000e620008000a00 */
[----:B------:R-:W-:Y:S02]  /*0070*/  CS2R R6, SRZ ;  /* 0x0000000000067805 */ /* 0x000fe4000001ff00 */
[----:B------:R2:W3:Y:S01]  /*0080*/  LDC.64 R2, c[0x4][R0] ;  /* 0x0100000000027b82 */ /* 0x0004e20000000a00 */
[----:B-1----:R-:W-:Y:S02]  /*0090*/  IMAD.U32 R4, RZ, RZ, UR4 ;  /* 0x00000004ff047e24 */ /* 0x002fe4000f8e00ff */
[----:B--2---:R-:W-:-:S07]  /*00a0*/  IMAD.U32 R5, RZ, RZ, UR5 ;  /* 0x00000005ff057e24 */ /* 0x004fce000f8e00ff */
[----:B------:R-:W-:-:S07]  /*00b0*/  LEPC R20, `(.L_x_2) ;  /* 0x000000001014794e */ /* 0x000fce0000000000 */
[----:B0--3--:R-:W-:Y:S05]  /*00c0*/  CALL.ABS.NOINC R2 ;  /* 0x0000000002007343 */ /* 0x009fea0003c00000 */
.L_x_2:
[----:B------:R-:W-:Y:S05]  /*00d0*/  EXIT ;  /* 0x000000000000794d */ /* 0x000fea0003800000 */
.L_x_1:
[----:B------:R-:W1:Y:S01]  /*00e0*/  S2R R0, SR_CTAID.X ;  /* 0x0000000000007919 */ /* 0x000e620000002500 */
[----:B------:R-:W1:Y:S01]  /*00f0*/  LDCU UR5, c[0x0][0x360] ;  /* 0x00006c00ff0577ac */ /* 0x000e620008000800 */
[----:B------:R-:W1:Y:S01]  /*0100*/  S2R R3, SR_TID.X ;  /* 0x0000000000037919 */ /* 0x000e620000002100 */
[----:B------:R-:W-:-:S04]  /*0110*/  ULEA.HI UR4, UR4, UR4, URZ, 0x1 ;  /* 0x0000000404047291 */ /* 0x000fc8000f8f08ff */
[----:B------:R-:W-:Y:S01]  /*0120*/  USHF.R.S32.HI UR4, URZ, 0x1, UR4 ;  /* 0x00000001ff047899 */ /* 0x000fe20008011404 */
[----:B-1----:R-:W-:-:S05]  /*0130*/  IMAD R0, R0, UR5, R3 ;  /* 0x0000000500007c24 */ /* 0x002fca000f8e0203 */
[----:B------:R-:W-:-:S13]  /*0140*/  ISETP.GE.AND P0, PT, R0, UR4, PT ;  /* 0x0000000400007c0c */ /* 0x000fda000bf06270 */
[----:B------:R-:W-:Y:S05]  /*0150*/  @P0 EXIT ;  /* 0x000000000000094d */ /* 0x000fea0003800000 */
[----:B------:R-:W1:Y:S01]  /*0160*/  LDC R7, c[0x0][0x394] ;  /* 0x0000e500ff077b82 */ /* 0x000e620000000800 */
[----:B------:R-:W2:Y:S07]  /*0170*/  LDCU.64 UR4, c[0x0][0x358] ;  /* 0x00006b00ff0477ac */ /* 0x000eae0008000a00 */
[----:B------:R-:W3:Y:S01]  /*0180*/  LDC R15, c[0x0][0x398] ;  /* 0x0000e600ff0f7b82 */ /* 0x000ee20000000800 */
[----:B-1----:R-:W-:-:S04]  /*0190*/  IABS R5, R7 ;  /* 0x0000000700057213 */ /* 0x002fc80000000000 */
[----:B------:R-:W1:Y:S08]  /*01a0*/  I2F.RP R4, R5 ;  /* 0x0000000500047306 */ /* 0x000e700000209400 */
[----:B-1----:R-:W1:Y:S02]  /*01b0*/  MUFU.RCP R4, R4 ;  /* 0x0000000400047308 */ /* 0x002e640000001000 */
[----:B-1----:R-:W-:-:S06]  /*01c0*/  VIADD R2, R4, 0xffffffe ;  /* 0x0ffffffe04027836 */ /* 0x002fcc0000000000 */
[----:B------:R1:W4:Y:S02]  /*01d0*/  F2I.FTZ.U32.TRUNC.NTZ R3, R2 ;  /* 0x0000000200037305 */ /* 0x000324000021f000 */
[----:B-1----:R-:W-:Y:S01]  /*01e0*/  IMAD.MOV.U32 R2, RZ, RZ, RZ ;  /* 0x000000ffff027224 */ /* 0x002fe200078e00ff */
[----:B----4-:R-:W-:-:S05]  /*01f0*/  IADD3 R6, PT, PT, RZ, -R3, RZ ;  /* 0x80000003ff067210 */ /* 0x010fca0007ffe0ff */
[----:B------:R-:W-:Y:S01]  /*0200*/  IMAD R9, R6, R5, RZ ;  /* 0x0000000506097224 */ /* 0x000fe200078e02ff */
[----:B------:R-:W-:-:S03]  /*0210*/  IABS R6, R0 ;  /* 0x0000000000067213 */ /* 0x000fc60000000000 */
[----:B------:R-:W-:Y:S01]  /*0220*/  IMAD.HI.U32 R3, R3, R9, R2 ;  /* 0x0000000903037227 */ /* 0x000fe200078e0002 */
[----:B------:R-:W-:-:S04]  /*0230*/  LOP3.LUT R2, R0, R7, RZ, 0x3c, !PT ;  /* 0x0000000700027212 */ /* 0x000fc800078e3cff */
[----:B------:R-:W-:Y:S01]  /*0240*/  ISETP.GE.AND P1, PT, R2, RZ, PT ;  /* 0x000000ff0200720c */ /* 0x000fe20003f26270 */
[----:B------:R-:W-:-:S04]  /*0250*/  IMAD.HI.U32 R3, R3, R6, RZ ;  /* 0x0000000603037227 */ /* 0x000fc800078e00ff */
[----:B------:R-:W-:-:S04]  /*0260*/  IMAD.MOV R4, RZ, RZ, -R3 ;  /* 0x000000ffff047224 */ /* 0x000fc800078e0a03 */
[----:B------:R-:W-:-:S05]  /*0270*/  IMAD R4, R5, R4, R6 ;  /* 0x0000000405047224 */ /* 0x000fca00078e0206 */
[----:B------:R-:W-:-:S13]  /*0280*/  ISETP.GT.U32.AND P2, PT, R5, R4, PT ;  /* 0x000000040500720c */ /* 0x000fda0003f44070 */
[----:B------:R-:W-:Y:S01]  /*0290*/  @!P2 IMAD.IADD R4, R4, 0x1, -R5 ;  /* 0x000000010404a824 */ /* 0x000fe200078e0a05 */
[----:B------:R-:W-:Y:S02]  /*02a0*/  @!P2 IADD3 R3, PT, PT, R3, 0x1, RZ ;  /* 0x000000010303a810 */ /* 0x000fe40007ffe0ff */
[----:B------:R-:W-:Y:S02]  /*02b0*/  ISETP.NE.AND P2, PT, R7, RZ, PT ;  /* 0x000000ff0700720c */ /* 0x000fe40003f45270 */
[----:B------:R-:W-:-:S13]  /*02c0*/  ISETP.GE.U32.AND P0, PT, R4, R5, PT ;  /* 0x000000050400720c */ /* 0x000fda0003f06070 */
[----:B------:R-:W-:-:S04]  /*02d0*/  @P0 VIADD R3, R3, 0x1 ;  /* 0x0000000103030836 */ /* 0x000fc80000000000 */
[----:B------:R-:W-:Y:S02]  /*02e0*/  IMAD.MOV.U32 R4, RZ, RZ, R3 ;  /* 0x000000ffff047224 */ /* 0x000fe400078e0003 */
[----:B------:R-:W1:Y:S03]  /*02f0*/  LDC.64 R2, c[0x0][0x380] ;  /* 0x0000e000ff027b82 */ /* 0x000e660000000a00 */
[----:B------:R-:W-:Y:S02]  /*0300*/  @!P1 IADD3 R4, PT, PT, -R4, RZ, RZ ;  /* 0x000000ff04049210 */ /* 0x000fe40007ffe1ff */
[----:B------:R-:W-:-:S05]  /*0310*/  @!P2 LOP3.LUT R4, RZ, R7, RZ, 0x33, !PT ;  /* 0x00000007ff04a212 */ /* 0x000fca00078e33ff */
[----:B------:R-:W-:-:S04]  /*0320*/  IMAD R5, R4, R7, RZ ;  /* 0x0000000704057224 */ /* 0x000fc800078e02ff */
[----:B------:R-:W-:-:S04]  /*0330*/  IMAD.IADD R4, R0, 0x1, -R5 ;  /* 0x0000000100047824 */ /* 0x000fc800078e0a05 */
[----:B------:R-:W-:-:S04]  /*0340*/  IMAD R5, R5, 0x2, R4 ;  /* 0x0000000205057824 */ /* 0x000fc800078e0204 */
[----:B-1----:R-:W-:-:S05]  /*0350*/  IMAD.WIDE R2, R5, 0x4, R2 ;  /* 0x0000000405027825 */ /* 0x002fca00078e0202 */
[----:B--2---:R1:W5:Y:S01]  /*0360*/  LDG.E R9, desc[UR4][R2.64] ;  /* 0x0000000402097981 */ /* 0x004362000c1e1900 */
[----:B------:R-:W-:-:S05]  /*0370*/  IMAD.WIDE R4, R7, 0x4, R2 ;  /* 0x0000000407047825 */ /* 0x000fca00078e0202 */
[----:B------:R1:W5:Y:S01]  /*0380*/  LDG.E R7, desc[UR4][R4.64] ;  /* 0x0000000404077981 */ /* 0x000362000c1e1900 */
[----:B---3--:R-:W-:-:S04]  /*0390*/  IABS R13, R15 ;  /* 0x0000000f000d7213 */ /* 0x008fc80000000000 */
[----:B------:R-:W2:Y:S08]  /*03a0*/  I2F.RP R8, R13 ;  /* 0x0000000d00087306 */ /* 0x000eb00000209400 */
[----:B--2---:R-:W2:Y:S02]  /*03b0*/  MUFU.RCP R8, R8 ;  /* 0x0000000800087308 */ /* 0x004ea40000001000 */
[----:B--2---:R-:W-:-:S06]  /*03c0*/  IADD3 R10, PT, PT, R8, 0xffffffe, RZ ;  /* 0x0ffffffe080a7810 */ /* 0x004fcc0007ffe0ff */
[----:B------:R2:W3:Y:S02]  /*03d0*/  F2I.FTZ.U32.TRUNC.NTZ R11, R10 ;  /* 0x0000000a000b7305 */ /* 0x0004e4000021f000 */
[----:B--2---:R-:W-:Y:S02]  /*03e0*/  IMAD.MOV.U32 R10, RZ, RZ, RZ ;  /* 0x000000ffff0a7224 */ /* 0x004fe400078e00ff */
[----:B---3--:R-:W-:-:S04]  /*03f0*/  IMAD.MOV R12, RZ, RZ, -R11 ;  /* 0x000000ffff0c7224 */ /* 0x008fc800078e0a0b */
[----:B------:R-:W-:-:S04]  /*0400*/  IMAD R17, R12, R13, RZ ;  /* 0x0000000d0c117224 */ /* 0x000fc800078e02ff */
[----:B------:R-:W-:-:S06]  /*0410*/  IMAD.HI.U32 R11, R11, R17, R10 ;  /* 0x000000110b0b7227 */ /* 0x000fcc00078e000a */
[----:B------:R-:W-:-:S05]  /*0420*/  IMAD.HI.U32 R11, R11, R6, RZ ;  /* 0x000000060b0b7227 */ /* 0x000fca00078e00ff */
[----:B------:R-:W-:-:S05]  /*0430*/  IADD3 R12, PT, PT, -R11, RZ, RZ ;  /* 0x000000ff0b0c7210 */ /* 0x000fca0007ffe1ff */
[----:B------:R-:W-:-:S05]  /*0440*/  IMAD R6, R13, R12, R6 ;  /* 0x0000000c0d067224 */ /* 0x000fca00078e0206 */
[----:B------:R-:W-:Y:S02]  /*0450*/  ISETP.GT.U32.AND P2, PT, R13, R6, PT ;  /* 0x000000060d00720c */ /* 0x000fe40003f44070 */
[----:B------:R-:W-:-:S11]  /*0460*/  LOP3.LUT R0, R0, R15, RZ, 0x3c, !PT ;  /* 0x0000000f00007212 */ /* 0x000fd600078e3cff */
[----:B------:R-:W-:-:S05]  /*0470*/  @!P2 IMAD.IADD R6, R6, 0x1, -R13 ;  /* 0x000000010606a824 */ /* 0x000fca00078e0a0d */
[----:B------:R-:W-:Y:S01]  /*0480*/  ISETP.GE.U32.AND P0, PT, R6, R13, PT ;  /* 0x0000000d0600720c */ /* 0x000fe20003f06070 */
[----:B------:R-:W-:Y:S01]  /*0490*/  @!P2 VIADD R11, R11, 0x1 ;  /* 0x000000010b0ba836 */ /* 0x000fe20000000000 */
[----:B------:R-:W-:Y:S02]  /*04a0*/  ISETP.GE.AND P1, PT, R0, RZ, PT ;  /* 0x000000ff0000720c */ /* 0x000fe40003f26270 */
[----:B------:R-:W-:-:S09]  /*04b0*/  ISETP.NE.AND P2, PT, R15, RZ, PT ;  /* 0x000000ff0f00720c */ /* 0x000fd20003f45270 */
[----:B------:R-:W-:-:S05]  /*04c0*/  @P0 IADD3 R11, PT, PT, R11, 0x1, RZ ;  /* 0x000000010b0b0810 */ /* 0x000fca0007ffe0ff */
[----:B------:R-:W-:Y:S01]  /*04d0*/  @!P1 IMAD.MOV R11, RZ, RZ, -R11 ;  /* 0x000000ffff0b9224 */ /* 0x000fe200078e0a0b */
[----:B------:R-:W-:-:S04]  /*04e0*/  @!P2 LOP3.LUT R11, RZ, R15, RZ, 0x33, !PT ;  /* 0x0000000fff0ba212 */ /* 0x000fc800078e33ff */
[----:B------:R-:W-:-:S04]  /*04f0*/  LOP3.LUT R11, R11, 0x80000001, RZ, 0xc0, !PT ;  /* 0x800000010b0b7812 */ /* 0x000fc800078ec0ff */
[----:B------:R-:W-:Y:S01]  /*0500*/  ISETP.NE.AND P0, PT, R11, 0x1, PT ;  /* 0x000000010b00780c */ /* 0x000fe20003f05270 */
[----:B------:R-:W-:-:S12]  /*0510*/  BSSY.RECONVERGENT B0, `(.L_x_3) ;  /* 0x0000019000007945 */ /* 0x000fd80003800200 */
[----:B-1----:R-:W-:Y:S05]  /*0520*/  @P0 BRA `(.L_x_4) ;  /* 0x0000000000300947 */ /* 0x002fea0003800000 */
[----:B-----5:R-:W-:-:S13]  /*0530*/  ISETP.NE.AND P0, PT, R7, -0x1, PT ;  /* 0xffffffff0700780c */ /* 0x020fda0003f05270 */
[----:B------:R-:W-:Y:S05]  /*0540*/  @!P0 BRA `(.L_x_5) ;  /* 0x0000000000548947 */ /* 0x000fea0003800000 */
[----:B------:R-:W-:-:S13]  /*0550*/  ISETP.NE.AND P0, PT, R9, -0x1, PT ;  /* 0xffffffff0900780c */ /* 0x000fda0003f05270 */
[----:B------:R-:W-:Y:S05]  /*0560*/  @!P0 EXIT ;  /* 0x000000000000894d */ /* 0x000fea0003800000 */
[----:B------:R-:W1:Y:S02]  /*0570*/  LDC.64 R12, c[0x0][0x388] ;  /* 0x0000e200ff0c7b82 */ /* 0x000e640000000a00 */
[----:B-1----:R-:W-:-:S04]  /*0580*/  IMAD.WIDE R10, R9, 0x4, R12 ;  /* 0x00000004090a7825 */ /* 0x002fc800078e020c */
[----:B------:R-:W-:Y:S02]  /*0590*/  IMAD.WIDE R12, R7, 0x4, R12 ;  /* 0x00000004070c7825 */ /* 0x000fe400078e020c */
[----:B------:R-:W2:Y:S04]  /*05a0*/  LDG.E R10, desc[UR4][R10.64] ;  /* 0x000000040a0a7981 */ /* 0x000ea8000c1e1900 */
[----:B------:R-:W2:Y:S02]  /*05b0*/  LDG.E R13, desc[UR4][R12.64] ;  /* 0x000000040c0d7981 */ /* 0x000ea4000c1e1900 */
[----:B--2---:R-:W-:-:S13]  /*05c0*/  FSETP.GEU.AND P0, PT, R10, R13, PT ;  /* 0x0000000d0a00720b */ /* 0x004fda0003f0e000 */
[----:B------:R-:W-:Y:S05]  /*05d0*/  @!P0 BRA `(.L_x_5) ;  /* 0x0000000000308947 */ /* 0x000fea0003800000 */
[----:B------:R-:W-:Y:S05]  /*05e0*/  EXIT ;  /* 0x000000000000794d */ /* 0x000fea0003800000 */
.L_x_4:
        /* <DEDUP_REMOVED lines=9> */
[----:B--2---:R-:W-:-:S13]  /*0680*/  FSETP.GT.AND P0, PT, R12, R11, PT ;  /* 0x0000000b0c00720b */ /* 0x004fda0003f04000 */
[----:B------:R-:W-:Y:S05]  /*0690*/  @!P0 EXIT ;  /* 0x000000000000894d */ /* 0x000fea0003800000 */
.L_x_5:
[----:B------:R-:W-:Y:S05]  /*06a0*/  BSYNC.RECONVERGENT B0 ;  /* 0x0000000000007941 */ /* 0x000fea0003800200 */
.L_x_3:
[----:B------:R-:W-:Y:S04]  /*06b0*/  STG.E desc[UR4][R2.64], R7 ;  /* 0x0000000702007986 */ /* 0x000fe8000c101904 */
[----:B------:R-:W-:Y:S01]  /*06c0*/  STG.E desc[UR4][R4.64], R9 ;  /* 0x0000000904007986 */ /* 0x000fe2000c101904 */
[----:B------:R-:W-:Y:S05]  /*06d0*/  EXIT ;  /* 0x000000000000794d */ /* 0x000fea0003800000 */
.L_x_6:
        /* <DEDUP_REMOVED lines=10> */
.L_x_11:


//--------------------- .text._Z12cudaSortInitPiii --------------------------
	.section	.text._Z12cudaSortInitPiii,"ax",@progbits
	.align	128
        .global         _Z12cudaSortInitPiii
        .type           _Z12cudaSortInitPiii,@function
        .size           _Z12cudaSortInitPiii,(.L_x_12 - _Z12cudaSortInitPiii)
        .other          _Z12cudaSortInitPiii,@"STO_CUDA_ENTRY STV_DEFAULT"
_Z12cudaSortInitPiii:
.text._Z12cudaSortInitPiii:
        /* <DEDUP_REMOVED lines=9> */
[----:B-1----:R-:W-:Y:S01]  /*0090*/  IMAD.U32 R4, RZ, RZ, UR4 ;  /* 0x00000004ff047e24 */ /* 0x002fe2000f8e00ff */
[----:B--2---:R-:W-:-:S07]  /*00a0*/  MOV R5, UR5 ;  /* 0x0000000500057c02 */ /* 0x004fce0008000f00 */
[----:B------:R-:W-:-:S07]  /*00b0*/  LEPC R20, `(.L_x_8) ;  /* 0x000000001014794e */ /* 0x000fce0000000000 */
[----:B0--3--:R-:W-:Y:S05]  /*00c0*/  CALL.ABS.NOINC R2 ;  /* 0x0000000002007343 */ /* 0x009fea0003c00000 */
.L_x_8:
[----:B------:R-:W-:Y:S05]  /*00d0*/  EXIT ;  /* 0x000000000000794d */ /* 0x000fea0003800000 */
.L_x_7:
[----:B------:R-:W1:Y:S01]  /*00e0*/  S2R R5, SR_CTAID.X ;  /* 0x0000000000057919 */ /* 0x000e620000002500 */
[----:B------:R-:W1:Y:S01]  /*00f0*/  LDCU UR4, c[0x0][0x360] ;  /* 0x00006c00ff0477ac */ /* 0x000e620008000800 */
[----:B------:R-:W1:Y:S02]  /*0100*/  S2R R0, SR_TID.X ;  /* 0x0000000000007919 */ /* 0x000e640000002100 */
[----:B-1----:R-:W-:-:S05]  /*0110*/  IMAD R5, R5, UR4, R0 ;  /* 0x0000000405057c24 */ /* 0x002fca000f8e0200 */
[----:B------:R-:W-:-:S13]  /*0120*/  ISETP.GE.AND P0, PT, R5, UR5, PT ;  /* 0x0000000505007c0c */ /* 0x000fda000bf06270 */
[----:B------:R-:W-:Y:S05]  /*0130*/  @P0 EXIT ;  /* 0x000000000000094d */ /* 0x000fea0003800000 */
[----:B------:R-:W1:Y:S02]  /*0140*/  LDCU UR4, c[0x0][0x388] ;  /* 0x00007100ff0477ac */ /* 0x000e640008000800 */
[----:B-1----:R-:W-:Y:S01]  /*0150*/  ISETP.GE.AND P0, PT, R5, UR4, PT ;  /* 0x0000000405007c0c */ /* 0x002fe2000bf06270 */
[----:B------:R-:W1:-:S12]  /*0160*/  LDCU.64 UR4, c[0x0][0x358] ;  /* 0x00006b00ff0477ac */ /* 0x000e580008000a00 */
[----:B------:R-:W2:Y:S02]  /*0170*/  @!P0 LDC.64 R2, c[0x0][0x380] ;  /* 0x0000e000ff028b82 */ /* 0x000ea40000000a00 */
[----:B--2---:R-:W-:-:S05]  /*0180*/  @!P0 IMAD.WIDE R2, R5, 0x4, R2 ;  /* 0x0000000405028825 */ /* 0x004fca00078e0202 */
[----:B-1----:R1:W-:Y:S01]  /*0190*/  @!P0 STG.E desc[UR4][R2.64], R5 ;  /* 0x0000000502008986 */ /* 0x0023e2000c101904 */
[----:B------:R-:W-:Y:S05]  /*01a0*/  @!P0 EXIT ;  /* 0x000000000000894d */ /* 0x000fea0003800000 */
[----:B-1----:R-:W1:Y:S01]  /*01b0*/  LDC.64 R2, c[0x0][0x380] ;  /* 0x0000e000ff027b82 */ /* 0x002e620000000a00 */
[----:B------:R-:W-:Y:S02]  /*01c0*/  IMAD.MOV.U32 R7, RZ, RZ, -0x1 ;  /* 0xffffffffff077424 */ /* 0x000fe400078e00ff */
[----:B-1----:R-:W-:-:S05]  /*01d0*/  IMAD.WIDE R2, R5, 0x4, R2 ;  /* 0x0000000405027825 */ /* 0x002fca00078e0202 */
[----:B------:R-:W-:Y:S01]  /*01e0*/  STG.E desc[UR4][R2.64], R7 ;  /* 0x0000000702007986 */ /* 0x000fe2000c101904 */
[----:B------:R-:W-:Y:S05]  /*01f0*/  EXIT ;  /* 0x000000000000794d */ /* 0x000fea0003800000 */
.L_x_9:
        /* <DEDUP_REMOVED lines=16> */
.L_x_12:


//--------------------- .nv.global.init           --------------------------
	.section	.nv.global.init,"aw",@progbits
.nv.global.init:
	.type		$str,@object
	.size		$str,(.L_0 - $str)
$str:
        /*0000*/ 	.byte	0x57, 0x41, 0x52, 0x49, 0x4e, 0x49, 0x4e, 0x47, 0x3a, 0x20, 0x4c, 0x65, 0x6e, 0x67, 0x74, 0x68
        /*0010*/ 	.byte	0x20, 0x69, 0x73, 0x20, 0x6e, 0x6f, 0x74, 0x20, 0x61, 0x20, 0x70, 0x6f, 0x77, 0x65, 0x72, 0x20
        /*0020*/ 	.byte	0x6f, 0x66, 0x20, 0x74, 0x77, 0x6f, 0x2e, 0x00
.L_0:


//--------------------- .nv.shared.reserved.0     --------------------------
	.section	.nv.shared.reserved.0,"aw",@nobits
	.weak		__nv_reservedSMEM_offset_0_alias
	.size		__nv_reservedSMEM_offset_0_alias, 0, 64
	.other		__nv_reservedSMEM_offset_0_alias,@"STO_CUDA_RESERVED_SHARED STV_DEFAULT"
__nv_reservedSMEM_offset_0_alias:
	.zero		0
	.zero		64


//--------------------- .nv.constant0._Z14cudaRandomDataPfi --------------------------
	.section	.nv.constant0._Z14cudaRandomDataPfi,"a",@progbits
	.sectionflags	@""
	.align	4
.nv.constant0._Z14cudaRandomDataPfi:
	.zero		908


//--------------------- .nv.constant0._Z17cudaBitonicKernelPiPfiii --------------------------
	.section	.nv.constant0._Z17cudaBitonicKernelPiPfiii,"a",@progbits
	.sectionflags	@""
	.align	4
.nv.constant0._Z17cudaBitonicKernelPiPfiii:
	.zero		924


//--------------------- .nv.constant0._Z12cudaSortInitPiii --------------------------
	.section	.nv.constant0._Z12cudaSortInitPiii,"a",@progbits
	.sectionflags	@""
	.align	4
.nv.constant0._Z12cudaSortInitPiii:
	.zero		912


//--------------------- SYMBOLS --------------------------

	.type		.nv.reservedSmem.offset0,@object
	.size		.nv.reservedSmem.offset0,0x4
	.type		vprintf,@function
